	.headerflags	@"EF_CUDA_TEXMODE_UNIFIED EF_CUDA_64BIT_ADDRESS EF_CUDA_ACCELERATORS EF_CUDA_SM90 EF_CUDA_VIRTUAL_SM(EF_CUDA_SM90)"
	.elftype	@"ET_EXEC"


//--------------------- .nv.info                  --------------------------
	.section	.nv.info,"",@"SHT_CUDA_INFO"
	.align	4


	//----- nvinfo : EIATTR_REGCOUNT
	.align		4
        /*0000*/ 	.byte	0x04, 0x2f
        /*0002*/ 	.short	(.L_2 - .L_1)
	.align		4
.L_1:
        /*0004*/ 	.word	index@(triton_poi_fused_native_group_norm_relu_9)
        /*0008*/ 	.word	0x00000018


	//----- nvinfo : EIATTR_MIN_STACK_SIZE
	.align		4
.L_2:
        /*000c*/ 	.byte	0x04, 0x12
        /*000e*/ 	.short	(.L_4 - .L_3)
	.align		4
.L_3:
        /*0010*/ 	.word	index@(triton_poi_fused_native_group_norm_relu_9)
        /*0014*/ 	.word	0x00000000


	//----- nvinfo : EIATTR_FRAME_SIZE
	.align		4
.L_4:
        /*0018*/ 	.byte	0x04, 0x11
        /*001a*/ 	.short	(.L_6 - .L_5)
	.align		4
.L_5:
        /*001c*/ 	.word	index@(triton_poi_fused_native_group_norm_relu_9)
        /*0020*/ 	.word	0x00000000


	//----- nvinfo : EIATTR_MIN_STACK_SIZE
	.align		4
.L_6:
        /*0024*/ 	.byte	0x04, 0x12
        /*0026*/ 	.short	(.L_8 - .L_7)
	.align		4
.L_7:
        /*0028*/ 	.word	index@(triton_poi_fused_native_group_norm_relu_9)
        /*002c*/ 	.word	0x00000000
.L_8:


//--------------------- .nv.info.triton_poi_fused_native_group_norm_relu_9 --------------------------
	.section	.nv.info.triton_poi_fused_native_group_norm_relu_9,"",@"SHT_CUDA_INFO"
	.sectionflags	@""
	.align	4


	//----- nvinfo : EIATTR_CUDA_API_VERSION
	.align		4
        /*0000*/ 	.byte	0x04, 0x37
        /*0002*/ 	.short	(.L_10 - .L_9)
.L_9:
        /*0004*/ 	.word	0x0000007c


	//----- nvinfo : EIATTR_KPARAM_INFO
	.align		4
.L_10:
        /*0008*/ 	.byte	0x04, 0x17
        /*000a*/ 	.short	(.L_12 - .L_11)
.L_11:
        /*000c*/ 	.word	0x00000000
        /*0010*/ 	.short	0x0006
        /*0012*/ 	.short	0x0030
        /*0014*/ 	.byte	0x00, 0xf0, 0x11, 0x00


	//----- nvinfo : EIATTR_KPARAM_INFO
	.align		4
.L_12:
        /*0018*/ 	.byte	0x04, 0x17
        /*001a*/ 	.short	(.L_14 - .L_13)
.L_13:
        /*001c*/ 	.word	0x00000000
        /*0020*/ 	.short	0x0005
        /*0022*/ 	.short	0x0028
        /*0024*/ 	.byte	0x00, 0xf4, 0x21, 0x00


	//----- nvinfo : EIATTR_KPARAM_INFO
	.align		4
.L_14:
        /*0028*/ 	.byte	0x04, 0x17
        /*002a*/ 	.short	(.L_16 - .L_15)
.L_15:
        /*002c*/ 	.word	0x00000000
        /*0030*/ 	.short	0x0004
        /*0032*/ 	.short	0x0020
        /*0034*/ 	.byte	0x00, 0xf4, 0x21, 0x00


	//----- nvinfo : EIATTR_KPARAM_INFO
	.align		4
.L_16:
        /*0038*/ 	.byte	0x04, 0x17
        /*003a*/ 	.short	(.L_18 - .L_17)
.L_17:
        /*003c*/ 	.word	0x00000000
        /*0040*/ 	.short	0x0003
        /*0042*/ 	.short	0x0018
        /*0044*/ 	.byte	0x00, 0xf4, 0x21, 0x00


	//----- nvinfo : EIATTR_KPARAM_INFO
	.align		4
.L_18:
        /*0048*/ 	.byte	0x04, 0x17
        /*004a*/ 	.short	(.L_20 - .L_19)
.L_19:
        /*004c*/ 	.word	0x00000000
        /*0050*/ 	.short	0x0002
        /*0052*/ 	.short	0x0010
        /*0054*/ 	.byte	0x00, 0xf4, 0x21, 0x00


	//----- nvinfo : EIATTR_KPARAM_INFO
	.align		4
.L_20:
        /*0058*/ 	.byte	0x04, 0x17
        /*005a*/ 	.short	(.L_22 - .L_21)
.L_21:
        /*005c*/ 	.word	0x00000000
        /*0060*/ 	.short	0x0001
        /*0062*/ 	.short	0x0008
        /*0064*/ 	.byte	0x00, 0xf4, 0x21, 0x00


	//----- nvinfo : EIATTR_KPARAM_INFO
	.align		4
.L_22:
        /*0068*/ 	.byte	0x04, 0x17
        /*006a*/ 	.short	(.L_24 - .L_23)
.L_23:
        /*006c*/ 	.word	0x00000000
        /*0070*/ 	.short	0x0000
        /*0072*/ 	.short	0x0000
        /*0074*/ 	.byte	0x00, 0xf4, 0x21, 0x00


	//----- nvinfo : EIATTR_SPARSE_MMA_MASK
	.align		4
.L_24:
        /*0078*/ 	.byte	0x03, 0x50
        /*007a*/ 	.short	0x0000


	//----- nvinfo : EIATTR_MAXREG_COUNT
	.align		4
        /*007c*/ 	.byte	0x03, 0x1b
        /*007e*/ 	.short	0x00ff


	//----- nvinfo : EIATTR_EXIT_INSTR_OFFSETS
	.align		4
        /*0080*/ 	.byte	0x04, 0x1c
        /*0082*/ 	.short	(.L_26 - .L_25)


	//   ....[0]....
.L_25:
        /*0084*/ 	.word	0x000004a0


	//----- nvinfo : EIATTR_REQNTID
	.align		4
.L_26:
        /*0088*/ 	.byte	0x04, 0x10
        /*008a*/ 	.short	(.L_28 - .L_27)
.L_27:
        /*008c*/ 	.word	0x00000100
        /*0090*/ 	.word	0x00000001
        /*0094*/ 	.word	0x00000001


	//----- nvinfo : EIATTR_CBANK_PARAM_SIZE
	.align		4
.L_28:
        /*0098*/ 	.byte	0x03, 0x19
        /*009a*/ 	.short	0x0034


	//----- nvinfo : EIATTR_PARAM_CBANK
	.align		4
        /*009c*/ 	.byte	0x04, 0x0a
        /*009e*/ 	.short	(.L_30 - .L_29)
	.align		4
.L_29:
        /*00a0*/ 	.word	index@(.nv.constant0.triton_poi_fused_native_group_norm_relu_9)
        /*00a4*/ 	.short	0x0210
        /*00a6*/ 	.short	0x0034


	//----- nvinfo : EIATTR_SW_WAR
	.align		4
.L_30:
        /*00a8*/ 	.byte	0x04, 0x36
        /*00aa*/ 	.short	(.L_32 - .L_31)
.L_31:
        /*00ac*/ 	.word	0x00000008
.L_32:


//--------------------- .nv.callgraph             --------------------------
	.section	.nv.callgraph,"",@"SHT_CUDA_CALLGRAPH"
	.align	4
	.sectionentsize	8
	.align		4
        /*0000*/ 	.word	0x00000000
	.align		4
        /*0004*/ 	.word	0xffffffff
	.align		4
        /*0008*/ 	.word	0x00000000
	.align		4
        /*000c*/ 	.word	0xfffffffe
	.align		4
        /*0010*/ 	.word	0x00000000
	.align		4
        /*0014*/ 	.word	0xfffffffd
	.align		4
        /*0018*/ 	.word	0x00000000
	.align		4
        /*001c*/ 	.word	0xfffffffc


//--------------------- .nv.constant4             --------------------------
	.section	.nv.constant4,"a",@progbits
	.align	8
	.align		8
.nv.constant4:
        /*0000*/ 	.dword	_$_str


//--------------------- .text.triton_poi_fused_native_group_norm_relu_9 --------------------------
	.section	.text.triton_poi_fused_native_group_norm_relu_9,"ax",@progbits
	.align	128
        .global         triton_poi_fused_native_group_norm_relu_9
        .type           triton_poi_fused_native_group_norm_relu_9,@function
        .size           triton_poi_fused_native_group_norm_relu_9,(.L_x_1 - triton_poi_fused_native_group_norm_relu_9)
        .other          triton_poi_fused_native_group_norm_relu_9,@"STO_CUDA_ENTRY STV_DEFAULT"
triton_poi_fused_native_group_norm_relu_9:
.text.triton_poi_fused_native_group_norm_relu_9:
[----:B------:R-:W-:Y:S01]  /*0000*/  LDC R1, c[0x0][0x28] ;  /* 0x00000a00ff017b82 */ /* 0x000fe20000000800 */
[----:B------:R-:W1:Y:S07]  /*0010*/  S2R R0, SR_TID.X ;  /* 0x0000000000007919 */ /* 0x000e6e0000002100 */
[----:B------:R-:W2:Y:S01]  /*0020*/  LDC.64 R8, c[0x0][0x220] ;  /* 0x00008800ff087b82 */ /* 0x000ea20000000a00 */
[----:B------:R-:W-:Y:S01]  /*0030*/  ULDC.64 UR4, c[0x0][0x208] ;  /* 0x0000820000047ab9 */ /* 0x000fe20000000a00 */
[----:B------:R-:W3:Y:S06]  /*0040*/  S2R R5, SR_CTAID.X ;  /* 0x0000000000057919 */ /* 0x000eec0000002500 */
[----:B------:R-:W4:Y:S08]  /*0050*/  LDC.64 R10, c[0x0][0x218] ;  /* 0x00008600ff0a7b82 */ /* 0x000f300000000a00 */
[----:B------:R-:W5:Y:S01]  /*0060*/  LDC.64 R12, c[0x0][0x210] ;  /* 0x00008400ff0c7b82 */ /* 0x000f620000000a00 */
[----:B-1----:R-:W-:Y:S01]  /*0070*/  IMAD.SHL.U32 R0, R0, 0x2, RZ ;  /* 0x0000000200007824 */ /* 0x002fe200078e00ff */
[----:B---3--:R-:W-:-:S04]  /*0080*/  SHF.R.S32.HI R3, RZ, 0x16, R5 ;  /* 0x00000016ff037819 */ /* 0x008fc80000011405 */
[----:B------:R-:W-:Y:S02]  /*0090*/  LOP3.LUT R0, R0, 0x1fe, RZ, 0xc0, !PT ;  /* 0x000001fe00007812 */ /* 0x000fe400078ec0ff */
[----:B------:R-:W-:-:S03]  /*00a0*/  SGXT R3, R3, 0x1 ;  /* 0x000000010303781a */ /* 0x000fc60000000200 */
[----:B------:R-:W-:-:S04]  /*00b0*/  IMAD R0, R5, 0x200, R0 ;  /* 0x0000020005007824 */ /* 0x000fc800078e0200 */
[----:B------:R-:W-:Y:S01]  /*00c0*/  VIADD R2, R0, 0x1 ;  /* 0x0000000100027836 */ /* 0x000fe20000000000 */
[----:B------:R-:W-:-:S04]  /*00d0*/  LEA.HI R4, R3, R0, RZ, 0x6 ;  /* 0x0000000003047211 */ /* 0x000fc800078f30ff */
[----:B------:R-:W-:Y:S02]  /*00e0*/  LOP3.LUT R7, R4, 0xffffffc0, RZ, 0xc0, !PT ;  /* 0xffffffc004077812 */ /* 0x000fe400078ec0ff */
[C---:B------:R-:W-:Y:S02]  /*00f0*/  LEA.HI R4, R3.reuse, R2, RZ, 0x6 ;  /* 0x0000000203047211 */ /* 0x040fe400078f30ff */
[----:B------:R-:W-:Y:S01]  /*0100*/  LEA.HI R3, R3, R0, RZ, 0x10 ;  /* 0x0000000003037211 */ /* 0x000fe200078f80ff */
[----:B------:R-:W-:Y:S01]  /*0110*/  IMAD.IADD R7, R0, 0x1, -R7 ;  /* 0x0000000100077824 */ /* 0x000fe200078e0a07 */
[----:B------:R-:W-:Y:S02]  /*0120*/  LOP3.LUT R5, R4, 0xffc0, RZ, 0xc0, !PT ;  /* 0x0000ffc004057812 */ /* 0x000fe400078ec0ff */
[----:B------:R-:W-:Y:S02]  /*0130*/  SHF.R.S32.HI R3, RZ, 0x10, R3 ;  /* 0x00000010ff037819 */ /* 0x000fe40000011403 */
[----:B------:R-:W-:Y:S01]  /*0140*/  PRMT R4, R7, 0x8880, RZ ;  /* 0x0000888007047816 */ /* 0x000fe200000000ff */
[----:B------:R-:W-:-:S03]  /*0150*/  IMAD.IADD R5, R2, 0x1, -R5 ;  /* 0x0000000102057824 */ /* 0x000fc600078e0a05 */
[----:B------:R-:W-:Y:S02]  /*0160*/  PRMT R2, R4, 0x7710, RZ ;  /* 0x0000771004027816 */ /* 0x000fe400000000ff */
[----:B------:R-:W-:Y:S02]  /*0170*/  PRMT R4, R5, 0x8880, RZ ;  /* 0x0000888005047816 */ /* 0x000fe400000000ff */
[----:B------:R-:W-:Y:S02]  /*0180*/  SHF.R.U32.HI R2, RZ, 0xa, R2 ;  /* 0x0000000aff027819 */ /* 0x000fe40000011602 */
[----:B------:R-:W-:Y:S02]  /*0190*/  PRMT R4, R4, 0x7710, RZ ;  /* 0x0000771004047816 */ /* 0x000fe400000000ff */
[----:B------:R-:W-:Y:S02]  /*01a0*/  LOP3.LUT R2, R2, 0x1f, RZ, 0xc0, !PT ;  /* 0x0000001f02027812 */ /* 0x000fe400078ec0ff */
[----:B------:R-:W-:-:S03]  /*01b0*/  SHF.R.U32.HI R4, RZ, 0xa, R4 ;  /* 0x0000000aff047819 */ /* 0x000fc60000011604 */
[----:B------:R-:W-:Y:S01]  /*01c0*/  IMAD.IADD R2, R7, 0x1, R2 ;  /* 0x0000000107027824 */ /* 0x000fe200078e0202 */
[----:B------:R-:W-:-:S04]  /*01d0*/  LOP3.LUT R4, R4, 0x1f, RZ, 0xc0, !PT ;  /* 0x0000001f04047812 */ /* 0x000fc800078ec0ff */
[----:B------:R-:W-:Y:S01]  /*01e0*/  PRMT R2, R2, 0x8880, RZ ;  /* 0x0000888002027816 */ /* 0x000fe200000000ff */
[----:B------:R-:W-:-:S03]  /*01f0*/  IMAD.IADD R4, R5, 0x1, R4 ;  /* 0x0000000105047824 */ /* 0x000fc600078e0204 */
[----:B------:R-:W-:Y:S02]  /*0200*/  SHF.R.S32.HI R2, RZ, 0x5, R2 ;  /* 0x00000005ff027819 */ /* 0x000fe40000011402 */
[----:B------:R-:W-:Y:S02]  /*0210*/  PRMT R4, R4, 0x8880, RZ ;  /* 0x0000888004047816 */ /* 0x000fe400000000ff */
[----:B------:R-:W-:Y:S02]  /*0220*/  PRMT R2, R2, 0x9910, RZ ;  /* 0x0000991002027816 */ /* 0x000fe400000000ff */
[----:B------:R-:W-:-:S03]  /*0230*/  SHF.R.S32.HI R4, RZ, 0x5, R4 ;  /* 0x00000005ff047819 */ /* 0x000fc60000011404 */
[----:B------:R-:W-:Y:S01]  /*0240*/  IMAD R15, R3, 0x2, R2 ;  /* 0x00000002030f7824 */ /* 0x000fe200078e0202 */
[----:B------:R-:W-:-:S03]  /*0250*/  PRMT R4, R4, 0x9910, RZ ;  /* 0x0000991004047816 */ /* 0x000fc600000000ff */
[----:B--2---:R-:W-:-:S04]  /*0260*/  IMAD.WIDE R18, R15, 0x4, R8 ;  /* 0x000000040f127825 */ /* 0x004fc800078e0208 */
[----:B------:R-:W-:Y:S01]  /*0270*/  IMAD.MOV.U32 R2, RZ, RZ, R4 ;  /* 0x000000ffff027224 */ /* 0x000fe200078e0004 */
[----:B------:R-:W2:Y:S01]  /*0280*/  LDG.E.EL R6, desc[UR4][R18.64] ;  /* 0x0000000412067981 */ /* 0x000ea2000c2e1900 */
[----:B------:R-:W1:Y:S02]  /*0290*/  LDC.64 R4, c[0x0][0x230] ;  /* 0x00008c00ff047b82 */ /* 0x000e640000000a00 */
[----:B------:R-:W-:-:S04]  /*02a0*/  IMAD R17, R3, 0x2, R2 ;  /* 0x0000000203117824 */ /* 0x000fc800078e0202 */
[C---:B------:R-:W-:Y:S02]  /*02b0*/  IMAD.WIDE R20, R17.reuse, 0x4, R8 ;  /* 0x0000000411147825 */ /* 0x040fe400078e0208 */
[----:B------:R-:W3:Y:S03]  /*02c0*/  LDC.64 R2, c[0x0][0x228] ;  /* 0x00008a00ff027b82 */ /* 0x000ee60000000a00 */
[----:B------:R-:W2:Y:S01]  /*02d0*/  LDG.E.EL R8, desc[UR4][R20.64] ;  /* 0x0000000414087981 */ /* 0x000ea2000c2e1900 */
[----:B----4-:R-:W-:-:S04]  /*02e0*/  IMAD.WIDE R16, R17, 0x4, R10 ;  /* 0x0000000411107825 */ /* 0x010fc800078e020a */
[----:B------:R-:W-:Y:S02]  /*02f0*/  IMAD.WIDE R14, R15, 0x4, R10 ;  /* 0x000000040f0e7825 */ /* 0x000fe400078e020a */
[----:B------:R-:W4:Y:S02]  /*0300*/  LDG.E.EL R16, desc[UR4][R16.64] ;  /* 0x0000000410107981 */ /* 0x000f24000c2e1900 */
[----:B-----5:R-:W-:Y:S02]  /*0310*/  IMAD.WIDE R12, R0, 0x4, R12 ;  /* 0x00000004000c7825 */ /* 0x020fe400078e020c */
[----:B------:R-:W5:Y:S02]  /*0320*/  LDG.E.EL R9, desc[UR4][R14.64] ;  /* 0x000000040e097981 */ /* 0x000f64000c2e1900 */
[C---:B-1----:R-:W-:Y:S02]  /*0330*/  IMAD.WIDE R4, R7.reuse, 0x4, R4 ;  /* 0x0000000407047825 */ /* 0x042fe400078e0204 */
[----:B------:R-:W5:Y:S04]  /*0340*/  LDG.E.64 R10, desc[UR4][R12.64] ;  /* 0x000000040c0a7981 */ /* 0x000f68000c1e1b00 */
[----:B------:R-:W4:Y:S01]  /*0350*/  LDG.E.EL.64 R4, desc[UR4][R4.64] ;  /* 0x0000000404047981 */ /* 0x000f22000c2e1b00 */
[----:B---3--:R-:W-:-:S06]  /*0360*/  IMAD.WIDE R2, R7, 0x4, R2 ;  /* 0x0000000407027825 */ /* 0x008fcc00078e0202 */
[----:B------:R-:W3:Y:S01]  /*0370*/  LDG.E.EL.64 R2, desc[UR4][R2.64] ;  /* 0x0000000402027981 */ /* 0x000ee2000c2e1b00 */
[----:B------:R-:W-:-:S04]  /*0380*/  IMAD.MOV.U32 R7, RZ, RZ, 0x38000000 ;  /* 0x38000000ff077424 */ /* 0x000fc800078e00ff */
[----:B--2---:R-:W-:-:S06]  /*0390*/  FFMA R18, R6, R7, 9.9999997473787516356e-06 ;  /* 0x3727c5ac06127423 */ /* 0x004fcc0000000007 */
[----:B------:R-:W1:Y:S01]  /*03a0*/  MUFU.RSQ R18, R18 ;  /* 0x0000001200127308 */ /* 0x000e620000001400 */
[----:B------:R-:W-:Y:S02]  /*03b0*/  FFMA R8, R8, R7, 9.9999997473787516356e-06 ;  /* 0x3727c5ac08087423 */ /* 0x000fe40000000007 */
[----:B------:R-:W2:Y:S05]  /*03c0*/  LDC.64 R6, c[0x0][0x238] ;  /* 0x00008e00ff067b82 */ /* 0x000eaa0000000a00 */
[----:B------:R-:W1:Y:S01]  /*03d0*/  MUFU.RSQ R8, R8 ;  /* 0x0000000800087308 */ /* 0x000e620000001400 */
[----:B-----5:R-:W-:Y:S01]  /*03e0*/  FADD R9, R10, -R9 ;  /* 0x800000090a097221 */ /* 0x020fe20000000000 */
[----:B----4-:R-:W-:-:S03]  /*03f0*/  FADD R11, R11, -R16 ;  /* 0x800000100b0b7221 */ /* 0x010fc60000000000 */
[----:B-1----:R-:W-:Y:S01]  /*0400*/  FMUL R9, R18, R9 ;  /* 0x0000000912097220 */ /* 0x002fe20000400000 */
[----:B0-----:R-:W-:-:S03]  /*0410*/  FMUL R10, R8, R11 ;  /* 0x0000000b080a7220 */ /* 0x001fc60000400000 */
[----:B---3--:R-:W-:Y:S01]  /*0420*/  FFMA R2, R2, R9, R4 ;  /* 0x0000000902027223 */ /* 0x008fe20000000004 */
[----:B------:R-:W-:-:S04]  /*0430*/  FFMA R3, R3, R10, R5 ;  /* 0x0000000a03037223 */ /* 0x000fc80000000005 */
[----:B------:R-:W-:Y:S02]  /*0440*/  FSETP.GEU.AND P0, PT, R2, RZ, PT ;  /* 0x000000ff0200720b */ /* 0x000fe40003f0e000 */
[C---:B------:R-:W-:Y:S01]  /*0450*/  FSETP.GEU.AND P1, PT, R3.reuse, RZ, PT ;  /* 0x000000ff0300720b */ /* 0x040fe20003f2e000 */
[----:B--2---:R-:W-:Y:S01]  /*0460*/  IMAD.WIDE R6, R0, 0x4, R6 ;  /* 0x0000000400067825 */ /* 0x004fe200078e0206 */
[----:B------:R-:W-:Y:S02]  /*0470*/  FSEL R2, R2, RZ, P0 ;  /* 0x000000ff02027208 */ /* 0x000fe40000000000 */
[----:B------:R-:W-:-:S05]  /*0480*/  FSEL R3, R3, RZ, P1 ;  /* 0x000000ff03037208 */ /* 0x000fca0000800000 */
[----:B------:R-:W-:Y:S01]  /*0490*/  STG.E.64 desc[UR4][R6.64], R2 ;  /* 0x0000000206007986 */ /* 0x000fe2000c101b04 */
[----:B------:R-:W-:Y:S05]  /*04a0*/  EXIT ;  /* 0x000000000000794d */ /* 0x000fea0003800000 */
.L_x_0:
[----:B------:R-:W-:-:S00]  /*04b0*/  BRA `(.L_x_0) ;  /* 0xfffffffc00fc7947 */ /* 0x000fc0000383ffff */
[----:B------:R-:W-:-:S00]  /*04c0*/  NOP ;  /* 0x0000000000007918 */ /* 0x000fc00000000000 */
        /* <DEDUP_REMOVED lines=11> */
.L_x_1:


//--------------------- .nv.global.init           --------------------------
	.section	.nv.global.init,"aw",@progbits
.nv.global.init:
	.type		_$_str,@object
	.size		_$_str,(.L_0 - _$_str)
_$_str:
        /*0000*/ 	.byte	0x5f, 0x5f, 0x43, 0x55, 0x44, 0x41, 0x5f, 0x46, 0x54, 0x5a, 0x00
.L_0:


//--------------------- .nv.constant0.triton_poi_fused_native_group_norm_relu_9 --------------------------
	.section	.nv.constant0.triton_poi_fused_native_group_norm_relu_9,"a",@progbits
	.sectionflags	@""
	.align	4
.nv.constant0.triton_poi_fused_native_group_norm_relu_9:
	.zero		580
